//
// Generated by NVIDIA NVVM Compiler
//
// Compiler Build ID: CL-36424714
// Cuda compilation tools, release 13.0, V13.0.88
// Based on NVVM 20.0.0
//

.version 9.0
.target sm_100
.address_size 64

	// .globl	_Z10chicharroniiiPf

.visible .entry _Z10chicharroniiiPf(
	.param .u32 _Z10chicharroniiiPf_param_0,
	.param .u32 _Z10chicharroniiiPf_param_1,
	.param .u32 _Z10chicharroniiiPf_param_2,
	.param .u64 .ptr .align 1 _Z10chicharroniiiPf_param_3
)
{
	.reg .pred 	%p<2>;
	.reg .b32 	%r<13>;
	.reg .b32 	%f<14>;
	.reg .b64 	%rd<3>;

	ld.param.u32 	%r2, [_Z10chicharroniiiPf_param_0];
	ld.param.u32 	%r3, [_Z10chicharroniiiPf_param_1];
	ld.param.u32 	%r4, [_Z10chicharroniiiPf_param_2];
	ld.param.u64 	%rd2, [_Z10chicharroniiiPf_param_3];
	cvta.to.global.u64 	%rd1, %rd2;
	mul.lo.s32 	%r5, %r3, %r3;
	mul.lo.s32 	%r6, %r2, %r4;
	shl.b32 	%r7, %r6, 2;
	sub.s32 	%r1, %r5, %r7;
	setp.gt.s32 	%p1, %r1, -1;
	@%p1 bra 	$L__BB0_2;
	neg.s32 	%r11, %r1;
	cvt.rn.f32.u32 	%f8, %r11;
	sqrt.rn.f32 	%f9, %f8;
	shl.b32 	%r12, %r2, 1;
	cvt.rn.f32.s32 	%f10, %r12;
	div.rn.f32 	%f11, %f9, %f10;
	st.global.f32 	[%rd1], %f11;
	neg.f32 	%f12, %f9;
	div.rn.f32 	%f13, %f12, %f10;
	st.global.f32 	[%rd1+4], %f13;
	bra.uni 	$L__BB0_3;
$L__BB0_2:
	shl.b32 	%r8, %r2, 1;
	div.s32 	%r9, %r3, %r8;
	neg.s32 	%r10, %r9;
	cvt.rn.f32.s32 	%f1, %r10;
	cvt.rn.f32.u32 	%f2, %r1;
	sqrt.rn.f32 	%f3, %f2;
	cvt.rn.f32.s32 	%f4, %r8;
	div.rn.f32 	%f5, %f3, %f4;
	add.f32 	%f6, %f5, %f1;
	st.global.f32 	[%rd1], %f6;
	sub.f32 	%f7, %f1, %f5;
	st.global.f32 	[%rd1+4], %f7;
$L__BB0_3:
	ret;

}


// ===== COMPILED SASS (sm_100) =====

	.target	sm_100

	.elftype	@"ET_EXEC"


//--------------------- .note.nv.tkinfo           --------------------------
	.section	.note.nv.tkinfo,"",@"SHT_NOTE"
	.sectionflags	@"SHF_NOTE_NV_TKINFO"
	.tkinfo
        /*0018*/ 	.word	0x00000002
        /*0030*/ 	.string	""
        /*0030*/ 	.string	"ptxas"
        /*0030*/ 	.string	"Cuda compilation tools, release 13.0, V13.0.88"
        /*0030*/ 	.string	"Build cuda_13.0.r13.0/compiler.36424714_0"
        /*0030*/ 	.string	"-arch sm_100 -m 64 "



//--------------------- .note.nv.cuinfo           --------------------------
	.section	.note.nv.cuinfo,"",@"SHT_NOTE"
	.sectionflags	@"SHF_NOTE_NV_CUINFO"
        /*0018*/ 	.short	0x0002
        /*001a*/ 	.short	0x0064
        /*001c*/ 	.short	0x0082
	.zero		2


//--------------------- .nv.info                  --------------------------
	.section	.nv.info,"",@"SHT_CUDA_INFO"
	.align	4


	//----- nvinfo : EIATTR_REGCOUNT
	.align		4
        /*0000*/ 	.byte	0x04, 0x2f
        /*0002*/ 	.short	(.L_1 - .L_0)
	.align		4
.L_0:
        /*0004*/ 	.word	index@(_Z10chicharroniiiPf)
        /*0008*/ 	.word	0x00000011


	//----- nvinfo : EIATTR_FRAME_SIZE
	.align		4
.L_1:
        /*000c*/ 	.byte	0x04, 0x11
        /*000e*/ 	.short	(.L_3 - .L_2)
	.align		4
.L_2:
        /*0010*/ 	.word	index@($__internal_1_$__cuda_sm3x_div_rn_noftz_f32_slowpath)
        /*0014*/ 	.word	0x00000000


	//----- nvinfo : EIATTR_FRAME_SIZE
	.align		4
.L_3:
        /*0018*/ 	.byte	0x04, 0x11
        /*001a*/ 	.short	(.L_5 - .L_4)
	.align		4
.L_4:
        /*001c*/ 	.word	index@($__internal_0_$__cuda_sm20_sqrt_rn_f32_slowpath)
        /*0020*/ 	.word	0x00000000


	//----- nvinfo : EIATTR_FRAME_SIZE
	.align		4
.L_5:
        /*0024*/ 	.byte	0x04, 0x11
        /*0026*/ 	.short	(.L_7 - .L_6)
	.align		4
.L_6:
        /*0028*/ 	.word	index@(_Z10chicharroniiiPf)
        /*002c*/ 	.word	0x00000000


	//----- nvinfo : EIATTR_MIN_STACK_SIZE
	.align		4
.L_7:
        /*0030*/ 	.byte	0x04, 0x12
        /*0032*/ 	.short	(.L_9 - .L_8)
	.align		4
.L_8:
        /*0034*/ 	.word	index@(_Z10chicharroniiiPf)
        /*0038*/ 	.word	0x00000000
.L_9:


//--------------------- .nv.compat                --------------------------
	.section	.nv.compat,"",@"SHT_CUDA_COMPAT_INFO"
	.align	4
        /*0000*/ 	.byte	0x02, 0x09, 0x00, 0x00, 0x02, 0x02, 0x01, 0x00, 0x02, 0x05, 0x05, 0x00, 0x03, 0x07, 0x01, 0x01
        /*0010*/ 	.byte	0x02, 0x03, 0x00, 0x00, 0x02, 0x06, 0x01, 0x00, 0x04, 0x0b, 0x08, 0x00, 0x01, 0x00, 0x00, 0x00
        /*0020*/ 	.byte	0x00, 0x00, 0x00, 0x00


//--------------------- .nv.info._Z10chicharroniiiPf --------------------------
	.section	.nv.info._Z10chicharroniiiPf,"",@"SHT_CUDA_INFO"
	.sectionflags	@""
	.align	4


	//----- nvinfo : EIATTR_CUDA_API_VERSION
	.align		4
        /*0000*/ 	.byte	0x04, 0x37
        /*0002*/ 	.short	(.L_11 - .L_10)
.L_10:
        /*0004*/ 	.word	0x00000082


	//----- nvinfo : EIATTR_KPARAM_INFO
	.align		4
.L_11:
        /*0008*/ 	.byte	0x04, 0x17
        /*000a*/ 	.short	(.L_13 - .L_12)
.L_12:
        /*000c*/ 	.word	0x00000000
        /*0010*/ 	.short	0x0003
        /*0012*/ 	.short	0x0010
        /*0014*/ 	.byte	0x00, 0xf5, 0x21, 0x00


	//----- nvinfo : EIATTR_KPARAM_INFO
	.align		4
.L_13:
        /*0018*/ 	.byte	0x04, 0x17
        /*001a*/ 	.short	(.L_15 - .L_14)
.L_14:
        /*001c*/ 	.word	0x00000000
        /*0020*/ 	.short	0x0002
        /*0022*/ 	.short	0x0008
        /*0024*/ 	.byte	0x00, 0xf0, 0x11, 0x00


	//----- nvinfo : EIATTR_KPARAM_INFO
	.align		4
.L_15:
        /*0028*/ 	.byte	0x04, 0x17
        /*002a*/ 	.short	(.L_17 - .L_16)
.L_16:
        /*002c*/ 	.word	0x00000000
        /*0030*/ 	.short	0x0001
        /*0032*/ 	.short	0x0004
        /*0034*/ 	.byte	0x00, 0xf0, 0x11, 0x00


	//----- nvinfo : EIATTR_KPARAM_INFO
	.align		4
.L_17:
        /*0038*/ 	.byte	0x04, 0x17
        /*003a*/ 	.short	(.L_19 - .L_18)
.L_18:
        /*003c*/ 	.word	0x00000000
        /*0040*/ 	.short	0x0000
        /*0042*/ 	.short	0x0000
        /*0044*/ 	.byte	0x00, 0xf0, 0x11, 0x00


	//----- nvinfo : EIATTR_SPARSE_MMA_MASK
	.align		4
.L_19:
        /*0048*/ 	.byte	0x03, 0x50
        /*004a*/ 	.short	0x0000


	//----- nvinfo : EIATTR_MAXREG_COUNT
	.align		4
        /*004c*/ 	.byte	0x03, 0x1b
        /*004e*/ 	.short	0x00ff


	//----- nvinfo : EIATTR_MERCURY_ISA_VERSION
	.align		4
        /*0050*/ 	.byte	0x03, 0x5f
        /*0052*/ 	.short	0x0101


	//----- nvinfo : EIATTR_VRC_CTA_INIT_COUNT
	.align		4
        /*0054*/ 	.byte	0x02, 0x4a
	.zero		1
	.zero		1


	//----- nvinfo : EIATTR_EXIT_INSTR_OFFSETS
	.align		4
        /*0058*/ 	.byte	0x04, 0x1c
        /*005a*/ 	.short	(.L_21 - .L_20)


	//   ....[0]....
.L_20:
        /*005c*/ 	.word	0x00000360


	//   ....[1]....
        /*0060*/ 	.word	0x00000720


	//----- nvinfo : EIATTR_CRS_STACK_SIZE
	.align		4
.L_21:
        /*0064*/ 	.byte	0x04, 0x1e
        /*0066*/ 	.short	(.L_23 - .L_22)
.L_22:
        /*0068*/ 	.word	0x00000000


	//----- nvinfo : EIATTR_CBANK_PARAM_SIZE
	.align		4
.L_23:
        /*006c*/ 	.byte	0x03, 0x19
        /*006e*/ 	.short	0x0018


	//----- nvinfo : EIATTR_PARAM_CBANK
	.align		4
        /*0070*/ 	.byte	0x04, 0x0a
        /*0072*/ 	.short	(.L_25 - .L_24)
	.align		4
.L_24:
        /*0074*/ 	.word	index@(.nv.constant0._Z10chicharroniiiPf)
        /*0078*/ 	.short	0x0380
        /*007a*/ 	.short	0x0018


	//----- nvinfo : EIATTR_SW_WAR
	.align		4
.L_25:
        /*007c*/ 	.byte	0x04, 0x36
        /*007e*/ 	.short	(.L_27 - .L_26)
.L_26:
        /*0080*/ 	.word	0x00000008
.L_27:


//--------------------- .nv.callgraph             --------------------------
	.section	.nv.callgraph,"",@"SHT_CUDA_CALLGRAPH"
	.align	4
	.sectionentsize	8
	.align		4
        /*0000*/ 	.word	0x00000000
	.align		4
        /*0004*/ 	.word	0xffffffff
	.align		4
        /*0008*/ 	.word	0x00000000
	.align		4
        /*000c*/ 	.word	0xfffffffe
	.align		4
        /*0010*/ 	.word	0x00000000
	.align		4
        /*0014*/ 	.word	0xfffffffd
	.align		4
        /*0018*/ 	.word	0x00000000
	.align		4
        /*001c*/ 	.word	0xfffffffc


//--------------------- .text._Z10chicharroniiiPf --------------------------
	.section	.text._Z10chicharroniiiPf,"ax",@progbits
	.align	128
        .global         _Z10chicharroniiiPf
        .type           _Z10chicharroniiiPf,@function
        .size           _Z10chicharroniiiPf,(.L_x_19 - _Z10chicharroniiiPf)
        .other          _Z10chicharroniiiPf,@"STO_CUDA_ENTRY STV_DEFAULT"
_Z10chicharroniiiPf:
.text._Z10chicharroniiiPf:
[----:B------:R-:W-:Y:S08]  /*0000*/  LDC R1, c[0x0][0x37c] ;  /* 0x0000df00ff017b82 */ /* 0x000ff00000000800 */
[----:B------:R-:W0:Y:S01]  /*0010*/  LDC R3, c[0x0][0x388] ;  /* 0x0000e200ff037b82 */ /* 0x000e220000000800 */
[----:B------:R-:W1:Y:S07]  /*0020*/  LDCU.64 UR6, c[0x0][0x358] ;  /* 0x00006b00ff0677ac */ /* 0x000e6e0008000a00 */
[----:B------:R-:W0:Y:S02]  /*0030*/  LDC.64 R4, c[0x0][0x380] ;  /* 0x0000e000ff047b82 */ /* 0x000e240000000a00 */
[----:B0-----:R-:W-:-:S04]  /*0040*/  IMAD R0, R4, R3, RZ ;  /* 0x0000000304007224 */ /* 0x001fc800078e02ff */
[----:B------:R-:W-:-:S04]  /*0050*/  IMAD.SHL.U32 R0, R0, 0x4, RZ ;  /* 0x0000000400007824 */ /* 0x000fc800078e00ff */
[----:B------:R-:W-:-:S05]  /*0060*/  IMAD R0, R5, R5, -R0 ;  /* 0x0000000505007224 */ /* 0x000fca00078e0a00 */
[----:B------:R-:W-:-:S13]  /*0070*/  ISETP.GT.AND P0, PT, R0, -0x1, PT ;  /* 0xffffffff0000780c */ /* 0x000fda0003f04270 */
[----:B-1----:R-:W-:Y:S05]  /*0080*/  @P0 BRA `(.L_x_0) ;  /* 0x0000000000b80947 */ /* 0x002fea0003800000 */
[----:B------:R-:W-:-:S05]  /*0090*/  IMAD.MOV R0, RZ, RZ, -R0 ;  /* 0x000000ffff007224 */ /* 0x000fca00078e0a00 */
[----:B------:R-:W-:-:S04]  /*00a0*/  I2FP.F32.U32 R0, R0 ;  /* 0x0000000000007245 */ /* 0x000fc80000201000 */
[----:B------:R0:W1:Y:S01]  /*00b0*/  MUFU.RSQ R3, R0 ;  /* 0x0000000000037308 */ /* 0x0000620000001400 */
[----:B------:R-:W-:-:S05]  /*00c0*/  VIADD R2, R0, 0xf3000000 ;  /* 0xf300000000027836 */ /* 0x000fca0000000000 */
[----:B------:R-:W-:-:S13]  /*00d0*/  ISETP.GT.U32.AND P0, PT, R2, 0x727fffff, PT ;  /* 0x727fffff0200780c */ /* 0x000fda0003f04070 */
[----:B01----:R-:W-:Y:S05]  /*00e0*/  @!P0 BRA `(.L_x_1) ;  /* 0x0000000000108947 */ /* 0x003fea0003800000 */
[----:B------:R-:W-:-:S07]  /*00f0*/  MOV R8, 0x110 ;  /* 0x0000011000087802 */ /* 0x000fce0000000f00 */
[----:B------:R-:W-:Y:S05]  /*0100*/  CALL.REL.NOINC `($__internal_0_$__cuda_sm20_sqrt_rn_f32_slowpath) ;  /* 0x0000000400887944 */ /* 0x000fea0003c00000 */
[----:B------:R-:W-:Y:S01]  /*0110*/  MOV R5, R3 ;  /* 0x0000000300057202 */ /* 0x000fe20000000f00 */
[----:B------:R-:W-:Y:S06]  /*0120*/  BRA `(.L_x_2) ;  /* 0x0000000000107947 */ /* 0x000fec0003800000 */
.L_x_1:
[----:B------:R-:W-:Y:S01]  /*0130*/  FMUL.FTZ R5, R0, R3 ;  /* 0x0000000300057220 */ /* 0x000fe20000410000 */
[----:B------:R-:W-:-:S03]  /*0140*/  FMUL.FTZ R3, R3, 0.5 ;  /* 0x3f00000003037820 */ /* 0x000fc60000410000 */
[----:B------:R-:W-:-:S04]  /*0150*/  FFMA R0, -R5, R5, R0 ;  /* 0x0000000505007223 */ /* 0x000fc80000000100 */
[----:B------:R-:W-:-:S07]  /*0160*/  FFMA R5, R0, R3, R5 ;  /* 0x0000000300057223 */ /* 0x000fce0000000005 */
.L_x_2:
[----:B------:R-:W0:Y:S02]  /*0170*/  LDCU UR4, c[0x0][0x380] ;  /* 0x00007000ff0477ac */ /* 0x000e240008000800 */
[----:B0-----:R-:W-:-:S06]  /*0180*/  USHF.L.U32 UR4, UR4, 0x1, URZ ;  /* 0x0000000104047899 */ /* 0x001fcc00080006ff */
[----:B------:R-:W-:-:S04]  /*0190*/  I2FP.F32.S32 R3, UR4 ;  /* 0x0000000400037c45 */ /* 0x000fc80008201400 */
[----:B------:R-:W0:Y:S08]  /*01a0*/  MUFU.RCP R0, R3 ;  /* 0x0000000300007308 */ /* 0x000e300000001000 */
[----:B------:R-:W1:Y:S01]  /*01b0*/  FCHK P0, R5, R3 ;  /* 0x0000000305007302 */ /* 0x000e620000000000 */
[----:B0-----:R-:W-:-:S04]  /*01c0*/  FFMA R7, -R3, R0, 1 ;  /* 0x3f80000003077423 */ /* 0x001fc80000000100 */
[----:B------:R-:W-:-:S04]  /*01d0*/  FFMA R0, R0, R7, R0 ;  /* 0x0000000700007223 */ /* 0x000fc80000000000 */
[----:B------:R-:W-:-:S04]  /*01e0*/  FFMA R2, R0, R5, RZ ;  /* 0x0000000500027223 */ /* 0x000fc800000000ff */
[----:B------:R-:W-:-:S04]  /*01f0*/  FFMA R7, -R3, R2, R5 ;  /* 0x0000000203077223 */ /* 0x000fc80000000105 */
[----:B------:R-:W-:Y:S01]  /*0200*/  FFMA R9, R0, R7, R2 ;  /* 0x0000000700097223 */ /* 0x000fe20000000002 */
[----:B-1----:R-:W-:Y:S06]  /*0210*/  @!P0 BRA `(.L_x_3) ;  /* 0x0000000000108947 */ /* 0x002fec0003800000 */
[----:B------:R-:W-:Y:S01]  /*0220*/  IMAD.MOV.U32 R0, RZ, RZ, R5 ;  /* 0x000000ffff007224 */ /* 0x000fe200078e0005 */
[----:B------:R-:W-:-:S07]  /*0230*/  MOV R4, 0x250 ;  /* 0x0000025000047802 */ /* 0x000fce0000000f00 */
[----:B------:R-:W-:Y:S05]  /*0240*/  CALL.REL.NOINC `($__internal_1_$__cuda_sm3x_div_rn_noftz_f32_slowpath) ;  /* 0x0000000400947944 */ /* 0x000fea0003c00000 */
[----:B------:R-:W-:-:S07]  /*0250*/  IMAD.MOV.U32 R9, RZ, RZ, R0 ;  /* 0x000000ffff097224 */ /* 0x000fce00078e0000 */
.L_x_3:
[----:B------:R-:W0:Y:S01]  /*0260*/  LDC.64 R6, c[0x0][0x390] ;  /* 0x0000e400ff067b82 */ /* 0x000e220000000a00 */
[----:B------:R-:W1:Y:S08]  /*0270*/  MUFU.RCP R0, R3 ;  /* 0x0000000300007308 */ /* 0x000e700000001000 */
[----:B------:R-:W2:Y:S01]  /*0280*/  FCHK P0, -R5, R3 ;  /* 0x0000000305007302 */ /* 0x000ea20000000100 */
[----:B-1----:R-:W-:-:S04]  /*0290*/  FFMA R11, -R3, R0, 1 ;  /* 0x3f800000030b7423 */ /* 0x002fc80000000100 */
[----:B------:R-:W-:Y:S01]  /*02a0*/  FFMA R0, R0, R11, R0 ;  /* 0x0000000b00007223 */ /* 0x000fe20000000000 */
[----:B0-----:R0:W-:Y:S03]  /*02b0*/  STG.E desc[UR6][R6.64], R9 ;  /* 0x0000000906007986 */ /* 0x0011e6000c101906 */
[----:B------:R-:W-:-:S04]  /*02c0*/  FFMA R2, R0, -R5, RZ ;  /* 0x8000000500027223 */ /* 0x000fc800000000ff */
[----:B------:R-:W-:-:S04]  /*02d0*/  FFMA R11, -R3, R2, -R5 ;  /* 0x00000002030b7223 */ /* 0x000fc80000000905 */
[----:B------:R-:W-:Y:S01]  /*02e0*/  FFMA R11, R0, R11, R2 ;  /* 0x0000000b000b7223 */ /* 0x000fe20000000002 */
[----:B--2---:R-:W-:Y:S06]  /*02f0*/  @!P0 BRA `(.L_x_4) ;  /* 0x0000000000108947 */ /* 0x004fec0003800000 */
[----:B------:R-:W-:Y:S01]  /*0300*/  FADD R0, -R5, -RZ ;  /* 0x800000ff05007221 */ /* 0x000fe20000000100 */
[----:B------:R-:W-:-:S07]  /*0310*/  MOV R4, 0x330 ;  /* 0x0000033000047802 */ /* 0x000fce0000000f00 */
[----:B0-----:R-:W-:Y:S05]  /*0320*/  CALL.REL.NOINC `($__internal_1_$__cuda_sm3x_div_rn_noftz_f32_slowpath) ;  /* 0x00000004005c7944 */ /* 0x001fea0003c00000 */
[----:B------:R-:W-:-:S07]  /*0330*/  IMAD.MOV.U32 R11, RZ, RZ, R0 ;  /* 0x000000ffff0b7224 */ /* 0x000fce00078e0000 */
.L_x_4:
[----:B------:R-:W1:Y:S02]  /*0340*/  LDC.64 R2, c[0x0][0x390] ;  /* 0x0000e400ff027b82 */ /* 0x000e640000000a00 */
[----:B-1----:R-:W-:Y:S01]  /*0350*/  STG.E desc[UR6][R2.64+0x4], R11 ;  /* 0x0000040b02007986 */ /* 0x002fe2000c101906 */
[----:B------:R-:W-:Y:S05]  /*0360*/  EXIT ;  /* 0x000000000000794d */ /* 0x000fea0003800000 */
.L_x_0:
[----:B------:R-:W-:Y:S02]  /*0370*/  SHF.L.U32 R4, R4, 0x1, RZ ;  /* 0x0000000104047819 */ /* 0x000fe400000006ff */
[-C--:B------:R-:W-:Y:S02]  /*0380*/  IABS R10, R5.reuse ;  /* 0x00000005000a7213 */ /* 0x080fe40000000000 */
[-C--:B------:R-:W-:Y:S02]  /*0390*/  IABS R7, R4.reuse ;  /* 0x0000000400077213 */ /* 0x080fe40000000000 */
[----:B------:R-:W-:Y:S02]  /*03a0*/  IABS R11, R4 ;  /* 0x00000004000b7213 */ /* 0x000fe40000000000 */
[----:B------:R-:W0:Y:S01]  /*03b0*/  I2F.RP R6, R7 ;  /* 0x0000000700067306 */ /* 0x000e220000209400 */
[----:B------:R-:W-:Y:S02]  /*03c0*/  LOP3.LUT R5, R4, R5, RZ, 0x3c, !PT ;  /* 0x0000000504057212 */ /* 0x000fe400078e3cff */
[----:B------:R-:W-:-:S02]  /*03d0*/  I2FP.F32.U32 R0, R0 ;  /* 0x0000000000007245 */ /* 0x000fc40000201000 */
[----:B------:R-:W-:-:S03]  /*03e0*/  ISETP.GE.AND P1, PT, R5, RZ, PT ;  /* 0x000000ff0500720c */ /* 0x000fc60003f26270 */
[----:B------:R-:W-:Y:S08]  /*03f0*/  MUFU.RSQ R5, R0 ;  /* 0x0000000000057308 */ /* 0x000ff00000001400 */
[----:B0-----:R-:W0:Y:S02]  /*0400*/  MUFU.RCP R6, R6 ;  /* 0x0000000600067308 */ /* 0x001e240000001000 */
[----:B0-----:R-:W-:-:S02]  /*0410*/  VIADD R2, R6, 0xffffffe ;  /* 0x0ffffffe06027836 */ /* 0x001fc40000000000 */
[----:B------:R-:W-:-:S04]  /*0420*/  IMAD.MOV R6, RZ, RZ, -R11 ;  /* 0x000000ffff067224 */ /* 0x000fc800078e0a0b */
[----:B------:R0:W1:Y:S02]  /*0430*/  F2I.FTZ.U32.TRUNC.NTZ R3, R2 ;  /* 0x0000000200037305 */ /* 0x000064000021f000 */
[----:B0-----:R-:W-:Y:S02]  /*0440*/  IMAD.MOV.U32 R2, RZ, RZ, RZ ;  /* 0x000000ffff027224 */ /* 0x001fe400078e00ff */
[----:B-1----:R-:W-:-:S04]  /*0450*/  IMAD.MOV R8, RZ, RZ, -R3 ;  /* 0x000000ffff087224 */ /* 0x002fc800078e0a03 */
[----:B------:R-:W-:Y:S01]  /*0460*/  IMAD R9, R8, R7, RZ ;  /* 0x0000000708097224 */ /* 0x000fe200078e02ff */
[----:B------:R-:W-:-:S03]  /*0470*/  MOV R8, R10 ;  /* 0x0000000a00087202 */ /* 0x000fc60000000f00 */
[----:B------:R-:W-:-:S06]  /*0480*/  IMAD.HI.U32 R3, R3, R9, R2 ;  /* 0x0000000903037227 */ /* 0x000fcc00078e0002 */
[----:B------:R-:W-:-:S04]  /*0490*/  IMAD.HI.U32 R3, R3, R8, RZ ;  /* 0x0000000803037227 */ /* 0x000fc800078e00ff */
[----:B------:R-:W-:-:S05]  /*04a0*/  IMAD R2, R3, R6, R8 ;  /* 0x0000000603027224 */ /* 0x000fca00078e0208 */
[----:B------:R-:W-:-:S13]  /*04b0*/  ISETP.GT.U32.AND P2, PT, R7, R2, PT ;  /* 0x000000020700720c */ /* 0x000fda0003f44070 */
[-C--:B------:R-:W-:Y:S01]  /*04c0*/  @!P2 IADD3 R2, PT, PT, R2, -R7.reuse, RZ ;  /* 0x800000070202a210 */ /* 0x080fe20007ffe0ff */
[----:B------:R-:W-:Y:S01]  /*04d0*/  @!P2 VIADD R3, R3, 0x1 ;  /* 0x000000010303a836 */ /* 0x000fe20000000000 */
[----:B------:R-:W-:Y:S02]  /*04e0*/  ISETP.NE.AND P2, PT, R4, RZ, PT ;  /* 0x000000ff0400720c */ /* 0x000fe40003f45270 */
[----:B------:R-:W-:Y:S01]  /*04f0*/  ISETP.GE.U32.AND P0, PT, R2, R7, PT ;  /* 0x000000070200720c */ /* 0x000fe20003f06070 */
[----:B------:R-:W-:-:S12]  /*0500*/  VIADD R2, R0, 0xf3000000 ;  /* 0xf300000000027836 */ /* 0x000fd80000000000 */
[----:B------:R-:W-:Y:S01]  /*0510*/  @P0 VIADD R3, R3, 0x1 ;  /* 0x0000000103030836 */ /* 0x000fe20000000000 */
[----:B------:R-:W-:-:S04]  /*0520*/  ISETP.GT.U32.AND P0, PT, R2, 0x727fffff, PT ;  /* 0x727fffff0200780c */ /* 0x000fc80003f04070 */
[----:B------:R-:W-:Y:S02]  /*0530*/  @!P1 IADD3 R3, PT, PT, -R3, RZ, RZ ;  /* 0x000000ff03039210 */ /* 0x000fe40007ffe1ff */
[----:B------:R-:W-:-:S05]  /*0540*/  @!P2 LOP3.LUT R3, RZ, R4, RZ, 0x33, !PT ;  /* 0x00000004ff03a212 */ /* 0x000fca00078e33ff */
[----:B------:R-:W-:-:S05]  /*0550*/  IMAD.MOV R2, RZ, RZ, -R3 ;  /* 0x000000ffff027224 */ /* 0x000fca00078e0a03 */
[----:B------:R-:W-:Y:S01]  /*0560*/  I2FP.F32.S32 R2, R2 ;  /* 0x0000000200027245 */ /* 0x000fe20000201400 */
[----:B------:R-:W-:Y:S06]  /*0570*/  @!P0 BRA `(.L_x_5) ;  /* 0x00000000000c8947 */ /* 0x000fec0003800000 */
[----:B------:R-:W-:-:S07]  /*0580*/  MOV R8, 0x5a0 ;  /* 0x000005a000087802 */ /* 0x000fce0000000f00 */
[----:B------:R-:W-:Y:S05]  /*0590*/  CALL.REL.NOINC `($__internal_0_$__cuda_sm20_sqrt_rn_f32_slowpath) ;  /* 0x0000000000647944 */ /* 0x000fea0003c00000 */
[----:B------:R-:W-:Y:S05]  /*05a0*/  BRA `(.L_x_6) ;  /* 0x0000000000107947 */ /* 0x000fea0003800000 */
.L_x_5:
[----:B------:R-:W-:Y:S01]  /*05b0*/  FMUL.FTZ R3, R0, R5 ;  /* 0x0000000500037220 */ /* 0x000fe20000410000 */
[----:B------:R-:W-:-:S03]  /*05c0*/  FMUL.FTZ R5, R5, 0.5 ;  /* 0x3f00000005057820 */ /* 0x000fc60000410000 */
[----:B------:R-:W-:-:S04]  /*05d0*/  FFMA R0, -R3, R3, R0 ;  /* 0x0000000303007223 */ /* 0x000fc80000000100 */
[----:B------:R-:W-:-:S07]  /*05e0*/  FFMA R3, R0, R5, R3 ;  /* 0x0000000500037223 */ /* 0x000fce0000000003 */
.L_x_6:
[----:B------:R-:W-:-:S04]  /*05f0*/  I2FP.F32.S32 R6, R4 ;  /* 0x0000000400067245 */ /* 0x000fc80000201400 */
        /* <DEDUP_REMOVED lines=8> */
[----:B------:R-:W-:Y:S01]  /*0680*/  MOV R0, R3 ;  /* 0x0000000300007202 */ /* 0x000fe20000000f00 */
[----:B------:R-:W-:Y:S01]  /*0690*/  IMAD.MOV.U32 R3, RZ, RZ, R6 ;  /* 0x000000ffff037224 */ /* 0x000fe200078e0006 */
[----:B------:R-:W-:-:S07]  /*06a0*/  MOV R4, 0x6c0 ;  /* 0x000006c000047802 */ /* 0x000fce0000000f00 */
[----:B------:R-:W-:Y:S05]  /*06b0*/  CALL.REL.NOINC `($__internal_1_$__cuda_sm3x_div_rn_noftz_f32_slowpath) ;  /* 0x0000000000787944 */ /* 0x000fea0003c00000 */
[----:B------:R-:W-:-:S07]  /*06c0*/  IMAD.MOV.U32 R7, RZ, RZ, R0 ;  /* 0x000000ffff077224 */ /* 0x000fce00078e0000 */
.L_x_7:
[----:B------:R-:W0:Y:S01]  /*06d0*/  LDC.64 R4, c[0x0][0x390] ;  /* 0x0000e400ff047b82 */ /* 0x000e220000000a00 */
[C-C-:B------:R-:W-:Y:S01]  /*06e0*/  FADD R3, R2.reuse, R7.reuse ;  /* 0x0000000702037221 */ /* 0x140fe20000000000 */
[----:B------:R-:W-:-:S04]  /*06f0*/  FADD R7, R2, -R7 ;  /* 0x8000000702077221 */ /* 0x000fc80000000000 */
[----:B0-----:R-:W-:Y:S04]  /*0700*/  STG.E desc[UR6][R4.64], R3 ;  /* 0x0000000304007986 */ /* 0x001fe8000c101906 */
[----:B------:R-:W-:Y:S01]  /*0710*/  STG.E desc[UR6][R4.64+0x4], R7 ;  /* 0x0000040704007986 */ /* 0x000fe2000c101906 */
[----:B------:R-:W-:Y:S05]  /*0720*/  EXIT ;  /* 0x000000000000794d */ /* 0x000fea0003800000 */
        .weak           $__internal_0_$__cuda_sm20_sqrt_rn_f32_slowpath
        .type           $__internal_0_$__cuda_sm20_sqrt_rn_f32_slowpath,@function
        .size           $__internal_0_$__cuda_sm20_sqrt_rn_f32_slowpath,($__internal_1_$__cuda_sm3x_div_rn_noftz_f32_slowpath - $__internal_0_$__cuda_sm20_sqrt_rn_f32_slowpath)
$__internal_0_$__cuda_sm20_sqrt_rn_f32_slowpath:
[----:B------:R-:W-:-:S13]  /*0730*/  LOP3.LUT P0, RZ, R0, 0x7fffffff, RZ, 0xc0, !PT ;  /* 0x7fffffff00ff7812 */ /* 0x000fda000780c0ff */
[----:B------:R-:W-:Y:S01]  /*0740*/  @!P0 MOV R3, R0 ;  /* 0x0000000000038202 */ /* 0x000fe20000000f00 */
[----:B------:R-:W-:Y:S06]  /*0750*/  @!P0 BRA `(.L_x_8) ;  /* 0x0000000000448947 */ /* 0x000fec0003800000 */
[----:B------:R-:W-:-:S13]  /*0760*/  FSETP.GEU.FTZ.AND P0, PT, R0, RZ, PT ;  /* 0x000000ff0000720b */ /* 0x000fda0003f1e000 */
[----:B------:R-:W-:Y:S01]  /*0770*/  @!P0 IMAD.MOV.U32 R3, RZ, RZ, 0x7fffffff ;  /* 0x7fffffffff038424 */ /* 0x000fe200078e00ff */
[----:B------:R-:W-:Y:S06]  /*0780*/  @!P0 BRA `(.L_x_8) ;  /* 0x0000000000388947 */ /* 0x000fec0003800000 */
[----:B------:R-:W-:-:S13]  /*0790*/  FSETP.GTU.FTZ.AND P0, PT, |R0|, +INF , PT ;  /* 0x7f8000000000780b */ /* 0x000fda0003f1c200 */
[----:B------:R-:W-:Y:S01]  /*07a0*/  @P0 FADD.FTZ R3, R0, 1 ;  /* 0x3f80000000030421 */ /* 0x000fe20000010000 */
[----:B------:R-:W-:Y:S06]  /*07b0*/  @P0 BRA `(.L_x_8) ;  /* 0x00000000002c0947 */ /* 0x000fec0003800000 */
[----:B------:R-:W-:-:S13]  /*07c0*/  FSETP.NEU.FTZ.AND P0, PT, |R0|, +INF , PT ;  /* 0x7f8000000000780b */ /* 0x000fda0003f1d200 */
[----:B------:R-:W-:Y:S01]  /*07d0*/  @!P0 IMAD.MOV.U32 R3, RZ, RZ, R0 ;  /* 0x000000ffff038224 */ /* 0x000fe200078e0000 */
[----:B------:R-:W-:Y:S06]  /*07e0*/  @!P0 BRA `(.L_x_8) ;  /* 0x0000000000208947 */ /* 0x000fec0003800000 */
[----:B------:R-:W-:-:S04]  /*07f0*/  FFMA R0, R0, 1.84467440737095516160e+19, RZ ;  /* 0x5f80000000007823 */ /* 0x000fc800000000ff */
[----:B------:R-:W0:Y:S02]  /*0800*/  MUFU.RSQ R3, R0 ;  /* 0x0000000000037308 */ /* 0x000e240000001400 */
[----:B0-----:R-:W-:Y:S01]  /*0810*/  FMUL.FTZ R5, R0, R3 ;  /* 0x0000000300057220 */ /* 0x001fe20000410000 */
[----:B------:R-:W-:-:S03]  /*0820*/  FMUL.FTZ R3, R3, 0.5 ;  /* 0x3f00000003037820 */ /* 0x000fc60000410000 */
[----:B------:R-:W-:-:S04]  /*0830*/  FADD.FTZ R6, -R5, -RZ ;  /* 0x800000ff05067221 */ /* 0x000fc80000010100 */
[----:B------:R-:W-:-:S04]  /*0840*/  FFMA R6, R5, R6, R0 ;  /* 0x0000000605067223 */ /* 0x000fc80000000000 */
[----:B------:R-:W-:-:S04]  /*0850*/  FFMA R3, R6, R3, R5 ;  /* 0x0000000306037223 */ /* 0x000fc80000000005 */
[----:B------:R-:W-:-:S07]  /*0860*/  FMUL.FTZ R3, R3, 2.3283064365386962891e-10 ;  /* 0x2f80000003037820 */ /* 0x000fce0000410000 */
.L_x_8:
[----:B------:R-:W-:Y:S01]  /*0870*/  MOV R6, R8 ;  /* 0x0000000800067202 */ /* 0x000fe20000000f00 */
[----:B------:R-:W-:-:S04]  /*0880*/  IMAD.MOV.U32 R7, RZ, RZ, 0x0 ;  /* 0x00000000ff077424 */ /* 0x000fc800078e00ff */
[----:B------:R-:W-:Y:S05]  /*0890*/  RET.REL.NODEC R6 `(_Z10chicharroniiiPf) ;  /* 0xfffffff406d87950 */ /* 0x000fea0003c3ffff */
        .weak           $__internal_1_$__cuda_sm3x_div_rn_noftz_f32_slowpath
        .type           $__internal_1_$__cuda_sm3x_div_rn_noftz_f32_slowpath,@function
        .size           $__internal_1_$__cuda_sm3x_div_rn_noftz_f32_slowpath,(.L_x_19 - $__internal_1_$__cuda_sm3x_div_rn_noftz_f32_slowpath)
$__internal_1_$__cuda_sm3x_div_rn_noftz_f32_slowpath:
[--C-:B------:R-:W-:Y:S02]  /*08a0*/  SHF.R.U32.HI R7, RZ, 0x17, R3.reuse ;  /* 0x00000017ff077819 */ /* 0x100fe40000011603 */
[----:B------:R-:W-:Y:S02]  /*08b0*/  SHF.R.U32.HI R6, RZ, 0x17, R0 ;  /* 0x00000017ff067819 */ /* 0x000fe40000011600 */
[----:B------:R-:W-:Y:S01]  /*08c0*/  LOP3.LUT R12, R7, 0xff, RZ, 0xc0, !PT ;  /* 0x000000ff070c7812 */ /* 0x000fe200078ec0ff */
[----:B------:R-:W-:Y:S01]  /*08d0*/  IMAD.MOV.U32 R7, RZ, RZ, R3 ;  /* 0x000000ffff077224 */ /* 0x000fe200078e0003 */
[----:B------:R-:W-:-:S03]  /*08e0*/  LOP3.LUT R10, R6, 0xff, RZ, 0xc0, !PT ;  /* 0x000000ff060a7812 */ /* 0x000fc600078ec0ff */
[----:B------:R-:W-:Y:S01]  /*08f0*/  VIADD R9, R12, 0xffffffff ;  /* 0xffffffff0c097836 */ /* 0x000fe20000000000 */
[----:B------:R-:W-:-:S04]  /*0900*/  IADD3 R8, PT, PT, R10, -0x1, RZ ;  /* 0xffffffff0a087810 */ /* 0x000fc80007ffe0ff */
[----:B------:R-:W-:-:S04]  /*0910*/  ISETP.GT.U32.AND P0, PT, R9, 0xfd, PT ;  /* 0x000000fd0900780c */ /* 0x000fc80003f04070 */
[----:B------:R-:W-:-:S13]  /*0920*/  ISETP.GT.U32.OR P0, PT, R8, 0xfd, P0 ;  /* 0x000000fd0800780c */ /* 0x000fda0000704470 */
[----:B------:R-:W-:Y:S01]  /*0930*/  @!P0 IMAD.MOV.U32 R6, RZ, RZ, RZ ;  /* 0x000000ffff068224 */ /* 0x000fe200078e00ff */
[----:B------:R-:W-:Y:S06]  /*0940*/  @!P0 BRA `(.L_x_9) ;  /* 0x00000000005c8947 */ /* 0x000fec0003800000 */
[----:B------:R-:W-:Y:S02]  /*0950*/  FSETP.GTU.FTZ.AND P0, PT, |R0|, +INF , PT ;  /* 0x7f8000000000780b */ /* 0x000fe40003f1c200 */
[----:B------:R-:W-:-:S04]  /*0960*/  FSETP.GTU.FTZ.AND P1, PT, |R3|, +INF , PT ;  /* 0x7f8000000300780b */ /* 0x000fc80003f3c200 */
[----:B------:R-:W-:-:S13]  /*0970*/  PLOP3.LUT P0, PT, P0, P1, PT, 0xf8, 0x8f ;  /* 0x00000000008f781c */ /* 0x000fda0000703f70 */
[----:B------:R-:W-:Y:S05]  /*0980*/  @P0 BRA `(.L_x_10) ;  /* 0x0000000400440947 */ /* 0x000fea0003800000 */
[----:B------:R-:W-:-:S13]  /*0990*/  LOP3.LUT P0, RZ, R7, 0x7fffffff, R0, 0xc8, !PT ;  /* 0x7fffffff07ff7812 */ /* 0x000fda000780c800 */
[----:B------:R-:W-:Y:S05]  /*09a0*/  @!P0 BRA `(.L_x_11) ;  /* 0x0000000400348947 */ /* 0x000fea0003800000 */
[C---:B------:R-:W-:Y:S02]  /*09b0*/  FSETP.NEU.FTZ.AND P2, PT, |R0|.reuse, +INF , PT ;  /* 0x7f8000000000780b */ /* 0x040fe40003f5d200 */
[----:B------:R-:W-:Y:S02]  /*09c0*/  FSETP.NEU.FTZ.AND P1, PT, |R3|, +INF , PT ;  /* 0x7f8000000300780b */ /* 0x000fe40003f3d200 */
[----:B------:R-:W-:-:S11]  /*09d0*/  FSETP.NEU.FTZ.AND P0, PT, |R0|, +INF , PT ;  /* 0x7f8000000000780b */ /* 0x000fd60003f1d200 */
[----:B------:R-:W-:Y:S05]  /*09e0*/  @!P1 BRA !P2, `(.L_x_11) ;  /* 0x0000000400249947 */ /* 0x000fea0005000000 */
[----:B------:R-:W-:-:S04]  /*09f0*/  LOP3.LUT P2, RZ, R0, 0x7fffffff, RZ, 0xc0, !PT ;  /* 0x7fffffff00ff7812 */ /* 0x000fc8000784c0ff */
[----:B------:R-:W-:-:S13]  /*0a00*/  PLOP3.LUT P1, PT, P1, P2, PT, 0x2f, 0xf2 ;  /* 0x0000000000f2781c */ /* 0x000fda0000f24577 */
[----:B------:R-:W-:Y:S05]  /*0a10*/  @P1 BRA `(.L_x_12) ;  /* 0x0000000400101947 */ /* 0x000fea0003800000 */
[----:B------:R-:W-:-:S04]  /*0a20*/  LOP3.LUT P1, RZ, R7, 0x7fffffff, RZ, 0xc0, !PT ;  /* 0x7fffffff07ff7812 */ /* 0x000fc8000782c0ff */
[----:B------:R-:W-:-:S13]  /*0a30*/  PLOP3.LUT P0, PT, P0, P1, PT, 0x2f, 0xf2 ;  /* 0x0000000000f2781c */ /* 0x000fda0000702577 */
[----:B------:R-:W-:Y:S05]  /*0a40*/  @P0 BRA `(.L_x_13) ;  /* 0x0000000000f80947 */ /* 0x000fea0003800000 */
[----:B------:R-:W-:Y:S02]  /*0a50*/  ISETP.GE.AND P0, PT, R8, RZ, PT ;  /* 0x000000ff0800720c */ /* 0x000fe40003f06270 */
[----:B------:R-:W-:-:S11]  /*0a60*/  ISETP.GE.AND P1, PT, R9, RZ, PT ;  /* 0x000000ff0900720c */ /* 0x000fd60003f26270 */
[----:B------:R-:W-:Y:S01]  /*0a70*/  @P0 MOV R6, RZ ;  /* 0x000000ff00060202 */ /* 0x000fe20000000f00 */
[----:B------:R-:W-:Y:S02]  /*0a80*/  @!P0 IMAD.MOV.U32 R6, RZ, RZ, -0x40 ;  /* 0xffffffc0ff068424 */ /* 0x000fe400078e00ff */
[----:B------:R-:W-:Y:S01]  /*0a90*/  @!P0 FFMA R0, R0, 1.84467440737095516160e+19, RZ ;  /* 0x5f80000000008823 */ /* 0x000fe200000000ff */
[----:B------:R-:W-:Y:S01]  /*0aa0*/  @!P1 FFMA R7, R3, 1.84467440737095516160e+19, RZ ;  /* 0x5f80000003079823 */ /* 0x000fe200000000ff */
[----:B------:R-:W-:-:S07]  /*0ab0*/  @!P1 VIADD R6, R6, 0x40 ;  /* 0x0000004006069836 */ /* 0x000fce0000000000 */
.L_x_9:
[----:B------:R-:W-:-:S04]  /*0ac0*/  LEA R8, R12, 0xc0800000, 0x17 ;  /* 0xc08000000c087811 */ /* 0x000fc800078eb8ff */
[----:B------:R-:W-:Y:S01]  /*0ad0*/  IADD3 R8, PT, PT, -R8, R7, RZ ;  /* 0x0000000708087210 */ /* 0x000fe20007ffe1ff */
[----:B------:R-:W-:-:S03]  /*0ae0*/  VIADD R7, R10, 0xffffff81 ;  /* 0xffffff810a077836 */ /* 0x000fc60000000000 */
[----:B------:R-:W0:Y:S01]  /*0af0*/  MUFU.RCP R9, R8 ;  /* 0x0000000800097308 */ /* 0x000e220000001000 */
[----:B------:R-:W-:Y:S01]  /*0b00*/  FADD.FTZ R11, -R8, -RZ ;  /* 0x800000ff080b7221 */ /* 0x000fe20000010100 */
[----:B------:R-:W-:-:S03]  /*0b10*/  IMAD R0, R7, -0x800000, R0 ;  /* 0xff80000007007824 */ /* 0x000fc600078e0200 */
[----:B0-----:R-:W-:-:S04]  /*0b20*/  FFMA R10, R9, R11, 1 ;  /* 0x3f800000090a7423 */ /* 0x001fc8000000000b */
[----:B------:R-:W-:-:S04]  /*0b30*/  FFMA R14, R9, R10, R9 ;  /* 0x0000000a090e7223 */ /* 0x000fc80000000009 */
[----:B------:R-:W-:-:S04]  /*0b40*/  FFMA R9, R0, R14, RZ ;  /* 0x0000000e00097223 */ /* 0x000fc800000000ff */
[----:B------:R-:W-:-:S04]  /*0b50*/  FFMA R10, R11, R9, R0 ;  /* 0x000000090b0a7223 */ /* 0x000fc80000000000 */
[----:B------:R-:W-:Y:S01]  /*0b60*/  FFMA R13, R14, R10, R9 ;  /* 0x0000000a0e0d7223 */ /* 0x000fe20000000009 */
[----:B------:R-:W-:-:S03]  /*0b70*/  IADD3 R9, PT, PT, R7, 0x7f, -R12 ;  /* 0x0000007f07097810 */ /* 0x000fc60007ffe80c */
[----:B------:R-:W-:Y:S02]  /*0b80*/  FFMA R10, R11, R13, R0 ;  /* 0x0000000d0b0a7223 */ /* 0x000fe40000000000 */
[----:B------:R-:W-:Y:S02]  /*0b90*/  IMAD.IADD R9, R9, 0x1, R6 ;  /* 0x0000000109097824 */ /* 0x000fe400078e0206 */
[----:B------:R-:W-:-:S05]  /*0ba0*/  FFMA R0, R14, R10, R13 ;  /* 0x0000000a0e007223 */ /* 0x000fca000000000d */
[----:B------:R-:W-:-:S04]  /*0bb0*/  SHF.R.U32.HI R7, RZ, 0x17, R0 ;  /* 0x00000017ff077819 */ /* 0x000fc80000011600 */
[----:B------:R-:W-:-:S04]  /*0bc0*/  LOP3.LUT R7, R7, 0xff, RZ, 0xc0, !PT ;  /* 0x000000ff07077812 */ /* 0x000fc800078ec0ff */
[----:B------:R-:W-:-:S05]  /*0bd0*/  IADD3 R11, PT, PT, R7, R9, RZ ;  /* 0x00000009070b7210 */ /* 0x000fca0007ffe0ff */
[----:B------:R-:W-:-:S05]  /*0be0*/  VIADD R6, R11, 0xffffffff ;  /* 0xffffffff0b067836 */ /* 0x000fca0000000000 */
[----:B------:R-:W-:-:S13]  /*0bf0*/  ISETP.GE.U32.AND P0, PT, R6, 0xfe, PT ;  /* 0x000000fe0600780c */ /* 0x000fda0003f06070 */
[----:B------:R-:W-:Y:S05]  /*0c00*/  @!P0 BRA `(.L_x_14) ;  /* 0x0000000000808947 */ /* 0x000fea0003800000 */
[----:B------:R-:W-:-:S13]  /*0c10*/  ISETP.GT.AND P0, PT, R11, 0xfe, PT ;  /* 0x000000fe0b00780c */ /* 0x000fda0003f04270 */
[----:B------:R-:W-:Y:S05]  /*0c20*/  @P0 BRA `(.L_x_15) ;  /* 0x00000000006c0947 */ /* 0x000fea0003800000 */
[----:B------:R-:W-:-:S13]  /*0c30*/  ISETP.GE.AND P0, PT, R11, 0x1, PT ;  /* 0x000000010b00780c */ /* 0x000fda0003f06270 */
[----:B------:R-:W-:Y:S05]  /*0c40*/  @P0 BRA `(.L_x_16) ;  /* 0x0000000000980947 */ /* 0x000fea0003800000 */
[----:B------:R-:W-:Y:S02]  /*0c50*/  ISETP.GE.AND P0, PT, R11, -0x18, PT ;  /* 0xffffffe80b00780c */ /* 0x000fe40003f06270 */
[----:B------:R-:W-:-:S11]  /*0c60*/  LOP3.LUT R0, R0, 0x80000000, RZ, 0xc0, !PT ;  /* 0x8000000000007812 */ /* 0x000fd600078ec0ff */
[----:B------:R-:W-:Y:S05]  /*0c70*/  @!P0 BRA `(.L_x_16) ;  /* 0x00000000008c8947 */ /* 0x000fea0003800000 */
[CCC-:B------:R-:W-:Y:S01]  /*0c80*/  FFMA.RZ R6, R14.reuse, R10.reuse, R13.reuse ;  /* 0x0000000a0e067223 */ /* 0x1c0fe2000000c00d */
[C---:B------:R-:W-:Y:S02]  /*0c90*/  VIADD R9, R11.reuse, 0x20 ;  /* 0x000000200b097836 */ /* 0x040fe40000000000 */
[-CC-:B------:R-:W-:Y:S01]  /*0ca0*/  FFMA.RM R7, R14, R10.reuse, R13.reuse ;  /* 0x0000000a0e077223 */ /* 0x180fe2000000400d */
[C---:B------:R-:W-:Y:S02]  /*0cb0*/  ISETP.NE.AND P2, PT, R11.reuse, RZ, PT ;  /* 0x000000ff0b00720c */ /* 0x040fe40003f45270 */
[----:B------:R-:W-:Y:S01]  /*0cc0*/  LOP3.LUT R8, R6, 0x7fffff, RZ, 0xc0, !PT ;  /* 0x007fffff06087812 */ /* 0x000fe200078ec0ff */
[----:B------:R-:W-:Y:S01]  /*0cd0*/  FFMA.RP R6, R14, R10, R13 ;  /* 0x0000000a0e067223 */ /* 0x000fe2000000800d */
[----:B------:R-:W-:Y:S02]  /*0ce0*/  ISETP.NE.AND P1, PT, R11, RZ, PT ;  /* 0x000000ff0b00720c */ /* 0x000fe40003f25270 */
[----:B------:R-:W-:-:S02]  /*0cf0*/  LOP3.LUT R8, R8, 0x800000, RZ, 0xfc, !PT ;  /* 0x0080000008087812 */ /* 0x000fc400078efcff */
[----:B------:R-:W-:Y:S02]  /*0d00*/  IADD3 R10, PT, PT, -R11, RZ, RZ ;  /* 0x000000ff0b0a7210 */ /* 0x000fe40007ffe1ff */
[----:B------:R-:W-:Y:S02]  /*0d10*/  SHF.L.U32 R9, R8, R9, RZ ;  /* 0x0000000908097219 */ /* 0x000fe400000006ff */
[----:B------:R-:W-:Y:S02]  /*0d20*/  FSETP.NEU.FTZ.AND P0, PT, R6, R7, PT ;  /* 0x000000070600720b */ /* 0x000fe40003f1d000 */
[----:B------:R-:W-:Y:S02]  /*0d30*/  SEL R7, R10, RZ, P2 ;  /* 0x000000ff0a077207 */ /* 0x000fe40001000000 */
[----:B------:R-:W-:Y:S02]  /*0d40*/  ISETP.NE.AND P1, PT, R9, RZ, P1 ;  /* 0x000000ff0900720c */ /* 0x000fe40000f25270 */
[----:B------:R-:W-:-:S02]  /*0d50*/  SHF.R.U32.HI R7, RZ, R7, R8 ;  /* 0x00000007ff077219 */ /* 0x000fc40000011608 */
[----:B------:R-:W-:Y:S02]  /*0d60*/  PLOP3.LUT P0, PT, P0, P1, PT, 0xf8, 0x8f ;  /* 0x00000000008f781c */ /* 0x000fe40000703f70 */
[----:B------:R-:W-:Y:S02]  /*0d70*/  SHF.R.U32.HI R9, RZ, 0x1, R7 ;  /* 0x00000001ff097819 */ /* 0x000fe40000011607 */
[----:B------:R-:W-:-:S04]  /*0d80*/  SEL R6, RZ, 0x1, !P0 ;  /* 0x00000001ff067807 */ /* 0x000fc80004000000 */
[----:B------:R-:W-:-:S04]  /*0d90*/  LOP3.LUT R6, R6, 0x1, R9, 0xf8, !PT ;  /* 0x0000000106067812 */ /* 0x000fc800078ef809 */
[----:B------:R-:W-:-:S05]  /*0da0*/  LOP3.LUT R6, R6, R7, RZ, 0xc0, !PT ;  /* 0x0000000706067212 */ /* 0x000fca00078ec0ff */
[----:B------:R-:W-:-:S05]  /*0db0*/  IMAD.IADD R9, R9, 0x1, R6 ;  /* 0x0000000109097824 */ /* 0x000fca00078e0206 */
[----:B------:R-:W-:Y:S01]  /*0dc0*/  LOP3.LUT R0, R9, R0, RZ, 0xfc, !PT ;  /* 0x0000000009007212 */ /* 0x000fe200078efcff */
[----:B------:R-:W-:Y:S06]  /*0dd0*/  BRA `(.L_x_16) ;  /* 0x0000000000347947 */ /* 0x000fec0003800000 */
.L_x_15:
[----:B------:R-:W-:-:S04]  /*0de0*/  LOP3.LUT R0, R0, 0x80000000, RZ, 0xc0, !PT ;  /* 0x8000000000007812 */ /* 0x000fc800078ec0ff */
[----:B------:R-:W-:Y:S01]  /*0df0*/  LOP3.LUT R0, R0, 0x7f800000, RZ, 0xfc, !PT ;  /* 0x7f80000000007812 */ /* 0x000fe200078efcff */
[----:B------:R-:W-:Y:S06]  /*0e00*/  BRA `(.L_x_16) ;  /* 0x0000000000287947 */ /* 0x000fec0003800000 */
.L_x_14:
[----:B------:R-:W-:Y:S01]  /*0e10*/  IMAD R0, R9, 0x800000, R0 ;  /* 0x0080000009007824 */ /* 0x000fe200078e0200 */
[----:B------:R-:W-:Y:S06]  /*0e20*/  BRA `(.L_x_16) ;  /* 0x0000000000207947 */ /* 0x000fec0003800000 */
.L_x_13:
[----:B------:R-:W-:-:S04]  /*0e30*/  LOP3.LUT R0, R7, 0x80000000, R0, 0x48, !PT ;  /* 0x8000000007007812 */ /* 0x000fc800078e4800 */
[----:B------:R-:W-:Y:S01]  /*0e40*/  LOP3.LUT R0, R0, 0x7f800000, RZ, 0xfc, !PT ;  /* 0x7f80000000007812 */ /* 0x000fe200078efcff */
[----:B------:R-:W-:Y:S06]  /*0e50*/  BRA `(.L_x_16) ;  /* 0x0000000000147947 */ /* 0x000fec0003800000 */
.L_x_12:
[----:B------:R-:W-:Y:S01]  /*0e60*/  LOP3.LUT R0, R7, 0x80000000, R0, 0x48, !PT ;  /* 0x8000000007007812 */ /* 0x000fe200078e4800 */
[----:B------:R-:W-:Y:S06]  /*0e70*/  BRA `(.L_x_16) ;  /* 0x00000000000c7947 */ /* 0x000fec0003800000 */
.L_x_11:
[----:B------:R-:W0:Y:S01]  /*0e80*/  MUFU.RSQ R0, -QNAN ;  /* 0xffc0000000007908 */ /* 0x000e220000001400 */
[----:B------:R-:W-:Y:S05]  /*0e90*/  BRA `(.L_x_16) ;  /* 0x0000000000047947 */ /* 0x000fea0003800000 */
.L_x_10:
[----:B------:R-:W-:-:S07]  /*0ea0*/  FADD.FTZ R0, R0, R3 ;  /* 0x0000000300007221 */ /* 0x000fce0000010000 */
.L_x_16:
[----:B------:R-:W-:Y:S01]  /*0eb0*/  MOV R6, R4 ;  /* 0x0000000400067202 */ /* 0x000fe20000000f00 */
[----:B------:R-:W-:-:S04]  /*0ec0*/  IMAD.MOV.U32 R7, RZ, RZ, 0x0 ;  /* 0x00000000ff077424 */ /* 0x000fc800078e00ff */
[----:B0-----:R-:W-:Y:S05]  /*0ed0*/  RET.REL.NODEC R6 `(_Z10chicharroniiiPf) ;  /* 0xfffffff006487950 */ /* 0x001fea0003c3ffff */
.L_x_17:
[----:B------:R-:W-:-:S00]  /*0ee0*/  BRA `(.L_x_17) ;  /* 0xfffffffc00fc7947 */ /* 0x000fc0000383ffff */
[----:B------:R-:W-:-:S00]  /*0ef0*/  NOP ;  /* 0x0000000000007918 */ /* 0x000fc00000000000 */
        /* <DEDUP_REMOVED lines=8> */
.L_x_19:


//--------------------- .nv.shared.reserved.0     --------------------------
	.section	.nv.shared.reserved.0,"aw",@nobits
	.weak		__nv_reservedSMEM_offset_0_alias
	.size		__nv_reservedSMEM_offset_0_alias, 0, 64
	.other		__nv_reservedSMEM_offset_0_alias,@"STO_CUDA_RESERVED_SHARED STV_DEFAULT"
__nv_reservedSMEM_offset_0_alias:
	.zero		0
	.zero		64


//--------------------- .nv.constant0._Z10chicharroniiiPf --------------------------
	.section	.nv.constant0._Z10chicharroniiiPf,"a",@progbits
	.sectionflags	@""
	.align	4
.nv.constant0._Z10chicharroniiiPf:
	.zero		920


//--------------------- SYMBOLS --------------------------

	.type		.nv.reservedSmem.offset0,@object
	.size		.nv.reservedSmem.offset0,0x4
